//
// Generated by NVIDIA NVVM Compiler
//
// Compiler Build ID: CL-36424714
// Cuda compilation tools, release 13.0, V13.0.88
// Based on NVVM 20.0.0
//

.version 9.0
.target sm_100
.address_size 64

	// .globl	_Z6kernelPji

.visible .entry _Z6kernelPji(
	.param .u64 .ptr .align 1 _Z6kernelPji_param_0,
	.param .u32 _Z6kernelPji_param_1
)
{
	.reg .pred 	%p<2>;
	.reg .b32 	%r<6>;
	.reg .b64 	%rd<5>;

	ld.param.u64 	%rd1, [_Z6kernelPji_param_0];
	ld.param.u32 	%r2, [_Z6kernelPji_param_1];
	mov.u32 	%r3, %ctaid.x;
	mov.u32 	%r4, %ntid.x;
	mov.u32 	%r5, %tid.x;
	mad.lo.s32 	%r1, %r3, %r4, %r5;
	setp.ge.s32 	%p1, %r1, %r2;
	@%p1 bra 	$L__BB0_2;
	cvta.to.global.u64 	%rd2, %rd1;
	mul.wide.s32 	%rd3, %r1, 4;
	add.s64 	%rd4, %rd2, %rd3;
	st.global.u32 	[%rd4], %r1;
$L__BB0_2:
	ret;

}


// ===== COMPILED SASS (sm_100) =====

	.target	sm_100

	.elftype	@"ET_EXEC"


//--------------------- .note.nv.tkinfo           --------------------------
	.section	.note.nv.tkinfo,"",@"SHT_NOTE"
	.sectionflags	@"SHF_NOTE_NV_TKINFO"
	.tkinfo
        /*0018*/ 	.word	0x00000002
        /*0030*/ 	.string	""
        /*0030*/ 	.string	"ptxas"
        /*0030*/ 	.string	"Cuda compilation tools, release 13.0, V13.0.88"
        /*0030*/ 	.string	"Build cuda_13.0.r13.0/compiler.36424714_0"
        /*0030*/ 	.string	"-arch sm_100 -m 64 "



//--------------------- .note.nv.cuinfo           --------------------------
	.section	.note.nv.cuinfo,"",@"SHT_NOTE"
	.sectionflags	@"SHF_NOTE_NV_CUINFO"
        /*0018*/ 	.short	0x0002
        /*001a*/ 	.short	0x0064
        /*001c*/ 	.short	0x0082
	.zero		2


//--------------------- .nv.info                  --------------------------
	.section	.nv.info,"",@"SHT_CUDA_INFO"
	.align	4


	//----- nvinfo : EIATTR_REGCOUNT
	.align		4
        /*0000*/ 	.byte	0x04, 0x2f
        /*0002*/ 	.short	(.L_1 - .L_0)
	.align		4
.L_0:
        /*0004*/ 	.word	index@(_Z6kernelPji)
        /*0008*/ 	.word	0x00000008


	//----- nvinfo : EIATTR_FRAME_SIZE
	.align		4
.L_1:
        /*000c*/ 	.byte	0x04, 0x11
        /*000e*/ 	.short	(.L_3 - .L_2)
	.align		4
.L_2:
        /*0010*/ 	.word	index@(_Z6kernelPji)
        /*0014*/ 	.word	0x00000000


	//----- nvinfo : EIATTR_MIN_STACK_SIZE
	.align		4
.L_3:
        /*0018*/ 	.byte	0x04, 0x12
        /*001a*/ 	.short	(.L_5 - .L_4)
	.align		4
.L_4:
        /*001c*/ 	.word	index@(_Z6kernelPji)
        /*0020*/ 	.word	0x00000000
.L_5:


//--------------------- .nv.compat                --------------------------
	.section	.nv.compat,"",@"SHT_CUDA_COMPAT_INFO"
	.align	4
        /*0000*/ 	.byte	0x02, 0x09, 0x00, 0x00, 0x02, 0x02, 0x01, 0x00, 0x02, 0x05, 0x05, 0x00, 0x03, 0x07, 0x01, 0x01
        /*0010*/ 	.byte	0x02, 0x03, 0x00, 0x00, 0x02, 0x06, 0x01, 0x00, 0x04, 0x0b, 0x08, 0x00, 0x09, 0x00, 0x00, 0x00
        /*0020*/ 	.byte	0x00, 0x00, 0x00, 0x00


//--------------------- .nv.info._Z6kernelPji     --------------------------
	.section	.nv.info._Z6kernelPji,"",@"SHT_CUDA_INFO"
	.sectionflags	@""
	.align	4


	//----- nvinfo : EIATTR_CUDA_API_VERSION
	.align		4
        /*0000*/ 	.byte	0x04, 0x37
        /*0002*/ 	.short	(.L_7 - .L_6)
.L_6:
        /*0004*/ 	.word	0x00000082


	//----- nvinfo : EIATTR_KPARAM_INFO
	.align		4
.L_7:
        /*0008*/ 	.byte	0x04, 0x17
        /*000a*/ 	.short	(.L_9 - .L_8)
.L_8:
        /*000c*/ 	.word	0x00000000
        /*0010*/ 	.short	0x0001
        /*0012*/ 	.short	0x0008
        /*0014*/ 	.byte	0x00, 0xf0, 0x11, 0x00


	//----- nvinfo : EIATTR_KPARAM_INFO
	.align		4
.L_9:
        /*0018*/ 	.byte	0x04, 0x17
        /*001a*/ 	.short	(.L_11 - .L_10)
.L_10:
        /*001c*/ 	.word	0x00000000
        /*0020*/ 	.short	0x0000
        /*0022*/ 	.short	0x0000
        /*0024*/ 	.byte	0x00, 0xf5, 0x21, 0x00


	//----- nvinfo : EIATTR_SPARSE_MMA_MASK
	.align		4
.L_11:
        /*0028*/ 	.byte	0x03, 0x50
        /*002a*/ 	.short	0x0000


	//----- nvinfo : EIATTR_MAXREG_COUNT
	.align		4
        /*002c*/ 	.byte	0x03, 0x1b
        /*002e*/ 	.short	0x00ff


	//----- nvinfo : EIATTR_MERCURY_ISA_VERSION
	.align		4
        /*0030*/ 	.byte	0x03, 0x5f
        /*0032*/ 	.short	0x0101


	//----- nvinfo : EIATTR_VRC_CTA_INIT_COUNT
	.align		4
        /*0034*/ 	.byte	0x02, 0x4a
	.zero		1
	.zero		1


	//----- nvinfo : EIATTR_EXIT_INSTR_OFFSETS
	.align		4
        /*0038*/ 	.byte	0x04, 0x1c
        /*003a*/ 	.short	(.L_13 - .L_12)


	//   ....[0]....
.L_12:
        /*003c*/ 	.word	0x00000070


	//   ....[1]....
        /*0040*/ 	.word	0x000000c0


	//----- nvinfo : EIATTR_CBANK_PARAM_SIZE
	.align		4
.L_13:
        /*0044*/ 	.byte	0x03, 0x19
        /*0046*/ 	.short	0x000c


	//----- nvinfo : EIATTR_PARAM_CBANK
	.align		4
        /*0048*/ 	.byte	0x04, 0x0a
        /*004a*/ 	.short	(.L_15 - .L_14)
	.align		4
.L_14:
        /*004c*/ 	.word	index@(.nv.constant0._Z6kernelPji)
        /*0050*/ 	.short	0x0380
        /*0052*/ 	.short	0x000c


	//----- nvinfo : EIATTR_SW_WAR
	.align		4
.L_15:
        /*0054*/ 	.byte	0x04, 0x36
        /*0056*/ 	.short	(.L_17 - .L_16)
.L_16:
        /*0058*/ 	.word	0x00000008
.L_17:


//--------------------- .nv.callgraph             --------------------------
	.section	.nv.callgraph,"",@"SHT_CUDA_CALLGRAPH"
	.align	4
	.sectionentsize	8
	.align		4
        /*0000*/ 	.word	0x00000000
	.align		4
        /*0004*/ 	.word	0xffffffff
	.align		4
        /*0008*/ 	.word	0x00000000
	.align		4
        /*000c*/ 	.word	0xfffffffe
	.align		4
        /*0010*/ 	.word	0x00000000
	.align		4
        /*0014*/ 	.word	0xfffffffd
	.align		4
        /*0018*/ 	.word	0x00000000
	.align		4
        /*001c*/ 	.word	0xfffffffc


//--------------------- .text._Z6kernelPji        --------------------------
	.section	.text._Z6kernelPji,"ax",@progbits
	.align	128
        .global         _Z6kernelPji
        .type           _Z6kernelPji,@function
        .size           _Z6kernelPji,(.L_x_1 - _Z6kernelPji)
        .other          _Z6kernelPji,@"STO_CUDA_ENTRY STV_DEFAULT"
_Z6kernelPji:
.text._Z6kernelPji:
[----:B------:R-:W-:Y:S01]  /*0000*/  LDC R1, c[0x0][0x37c] ;  /* 0x0000df00ff017b82 */ /* 0x000fe20000000800 */
[----:B------:R-:W0:Y:S07]  /*0010*/  S2R R0, SR_TID.X ;  /* 0x0000000000007919 */ /* 0x000e2e0000002100 */
[----:B------:R-:W0:Y:S01]  /*0020*/  S2UR UR4, SR_CTAID.X ;  /* 0x00000000000479c3 */ /* 0x000e220000002500 */
[----:B------:R-:W1:Y:S07]  /*0030*/  LDCU UR5, c[0x0][0x388] ;  /* 0x00007100ff0577ac */ /* 0x000e6e0008000800 */
[----:B------:R-:W0:Y:S02]  /*0040*/  LDC R5, c[0x0][0x360] ;  /* 0x0000d800ff057b82 */ /* 0x000e240000000800 */
[----:B0-----:R-:W-:-:S05]  /*0050*/  IMAD R5, R5, UR4, R0 ;  /* 0x0000000405057c24 */ /* 0x001fca000f8e0200 */
[----:B-1----:R-:W-:-:S13]  /*0060*/  ISETP.GE.AND P0, PT, R5, UR5, PT ;  /* 0x0000000505007c0c */ /* 0x002fda000bf06270 */
[----:B------:R-:W-:Y:S05]  /*0070*/  @P0 EXIT ;  /* 0x000000000000094d */ /* 0x000fea0003800000 */
[----:B------:R-:W0:Y:S01]  /*0080*/  LDC.64 R2, c[0x0][0x380] ;  /* 0x0000e000ff027b82 */ /* 0x000e220000000a00 */
[----:B------:R-:W1:Y:S01]  /*0090*/  LDCU.64 UR4, c[0x0][0x358] ;  /* 0x00006b00ff0477ac */ /* 0x000e620008000a00 */
[----:B0-----:R-:W-:-:S05]  /*00a0*/  IMAD.WIDE R2, R5, 0x4, R2 ;  /* 0x0000000405027825 */ /* 0x001fca00078e0202 */
[----:B-1----:R-:W-:Y:S01]  /*00b0*/  STG.E desc[UR4][R2.64], R5 ;  /* 0x0000000502007986 */ /* 0x002fe2000c101904 */
[----:B------:R-:W-:Y:S05]  /*00c0*/  EXIT ;  /* 0x000000000000794d */ /* 0x000fea0003800000 */
.L_x_0:
[----:B------:R-:W-:-:S00]  /*00d0*/  BRA `(.L_x_0) ;  /* 0xfffffffc00fc7947 */ /* 0x000fc0000383ffff */
[----:B------:R-:W-:-:S00]  /*00e0*/  NOP ;  /* 0x0000000000007918 */ /* 0x000fc00000000000 */
        /* <DEDUP_REMOVED lines=9> */
.L_x_1:


//--------------------- .nv.shared.reserved.0     --------------------------
	.section	.nv.shared.reserved.0,"aw",@nobits
	.weak		__nv_reservedSMEM_offset_0_alias
	.size		__nv_reservedSMEM_offset_0_alias, 0, 64
	.other		__nv_reservedSMEM_offset_0_alias,@"STO_CUDA_RESERVED_SHARED STV_DEFAULT"
__nv_reservedSMEM_offset_0_alias:
	.zero		0
	.zero		64


//--------------------- .nv.constant0._Z6kernelPji --------------------------
	.section	.nv.constant0._Z6kernelPji,"a",@progbits
	.sectionflags	@""
	.align	4
.nv.constant0._Z6kernelPji:
	.zero		908


//--------------------- SYMBOLS --------------------------

	.type		.nv.reservedSmem.offset0,@object
	.size		.nv.reservedSmem.offset0,0x4
